//
// Generated by NVIDIA NVVM Compiler
//
// Compiler Build ID: CL-36424714
// Cuda compilation tools, release 13.0, V13.0.88
// Based on NVVM 20.0.0
//

.version 9.0
.target sm_100
.address_size 64

	// .globl	default_function_kernel

.visible .entry default_function_kernel(
	.param .u64 .ptr .align 1 default_function_kernel_param_0,
	.param .u64 .ptr .align 1 default_function_kernel_param_1
)
{
	.reg .b32 	%f<577>;
	.reg .b64 	%rd<5>;

	ld.param.u64 	%rd1, [default_function_kernel_param_0];
	ld.param.u64 	%rd2, [default_function_kernel_param_1];
	cvta.to.global.u64 	%rd3, %rd1;
	cvta.to.global.u64 	%rd4, %rd2;
	ld.global.nc.f32 	%f1, [%rd3];
	max.f32 	%f2, %f1, 0fFF7FFFFD;
	ld.global.nc.f32 	%f3, [%rd3+4];
	max.f32 	%f4, %f2, %f3;
	ld.global.nc.f32 	%f5, [%rd3+8];
	max.f32 	%f6, %f4, %f5;
	ld.global.nc.f32 	%f7, [%rd3+12];
	max.f32 	%f8, %f6, %f7;
	ld.global.nc.f32 	%f9, [%rd3+16];
	max.f32 	%f10, %f8, %f9;
	ld.global.nc.f32 	%f11, [%rd3+20];
	max.f32 	%f12, %f10, %f11;
	ld.global.nc.f32 	%f13, [%rd3+24];
	max.f32 	%f14, %f12, %f13;
	ld.global.nc.f32 	%f15, [%rd3+28];
	max.f32 	%f16, %f14, %f15;
	ld.global.nc.f32 	%f17, [%rd3+32];
	max.f32 	%f18, %f16, %f17;
	ld.global.nc.f32 	%f19, [%rd3+36];
	max.f32 	%f20, %f18, %f19;
	ld.global.nc.f32 	%f21, [%rd3+40];
	max.f32 	%f22, %f20, %f21;
	ld.global.nc.f32 	%f23, [%rd3+44];
	max.f32 	%f24, %f22, %f23;
	ld.global.nc.f32 	%f25, [%rd3+48];
	max.f32 	%f26, %f24, %f25;
	ld.global.nc.f32 	%f27, [%rd3+52];
	max.f32 	%f28, %f26, %f27;
	ld.global.nc.f32 	%f29, [%rd3+56];
	max.f32 	%f30, %f28, %f29;
	ld.global.nc.f32 	%f31, [%rd3+60];
	max.f32 	%f32, %f30, %f31;
	ld.global.nc.f32 	%f33, [%rd3+64];
	max.f32 	%f34, %f32, %f33;
	ld.global.nc.f32 	%f35, [%rd3+68];
	max.f32 	%f36, %f34, %f35;
	ld.global.nc.f32 	%f37, [%rd3+72];
	max.f32 	%f38, %f36, %f37;
	ld.global.nc.f32 	%f39, [%rd3+76];
	max.f32 	%f40, %f38, %f39;
	ld.global.nc.f32 	%f41, [%rd3+80];
	max.f32 	%f42, %f40, %f41;
	ld.global.nc.f32 	%f43, [%rd3+84];
	max.f32 	%f44, %f42, %f43;
	ld.global.nc.f32 	%f45, [%rd3+88];
	max.f32 	%f46, %f44, %f45;
	ld.global.nc.f32 	%f47, [%rd3+92];
	max.f32 	%f48, %f46, %f47;
	ld.global.nc.f32 	%f49, [%rd3+96];
	max.f32 	%f50, %f48, %f49;
	ld.global.nc.f32 	%f51, [%rd3+100];
	max.f32 	%f52, %f50, %f51;
	ld.global.nc.f32 	%f53, [%rd3+104];
	max.f32 	%f54, %f52, %f53;
	ld.global.nc.f32 	%f55, [%rd3+108];
	max.f32 	%f56, %f54, %f55;
	ld.global.nc.f32 	%f57, [%rd3+112];
	max.f32 	%f58, %f56, %f57;
	ld.global.nc.f32 	%f59, [%rd3+116];
	max.f32 	%f60, %f58, %f59;
	ld.global.nc.f32 	%f61, [%rd3+120];
	max.f32 	%f62, %f60, %f61;
	ld.global.nc.f32 	%f63, [%rd3+124];
	max.f32 	%f64, %f62, %f63;
	ld.global.nc.f32 	%f65, [%rd3+128];
	max.f32 	%f66, %f64, %f65;
	ld.global.nc.f32 	%f67, [%rd3+132];
	max.f32 	%f68, %f66, %f67;
	ld.global.nc.f32 	%f69, [%rd3+136];
	max.f32 	%f70, %f68, %f69;
	ld.global.nc.f32 	%f71, [%rd3+140];
	max.f32 	%f72, %f70, %f71;
	ld.global.nc.f32 	%f73, [%rd3+144];
	max.f32 	%f74, %f72, %f73;
	ld.global.nc.f32 	%f75, [%rd3+148];
	max.f32 	%f76, %f74, %f75;
	ld.global.nc.f32 	%f77, [%rd3+152];
	max.f32 	%f78, %f76, %f77;
	ld.global.nc.f32 	%f79, [%rd3+156];
	max.f32 	%f80, %f78, %f79;
	ld.global.nc.f32 	%f81, [%rd3+160];
	max.f32 	%f82, %f80, %f81;
	ld.global.nc.f32 	%f83, [%rd3+164];
	max.f32 	%f84, %f82, %f83;
	ld.global.nc.f32 	%f85, [%rd3+168];
	max.f32 	%f86, %f84, %f85;
	ld.global.nc.f32 	%f87, [%rd3+172];
	max.f32 	%f88, %f86, %f87;
	ld.global.nc.f32 	%f89, [%rd3+176];
	max.f32 	%f90, %f88, %f89;
	ld.global.nc.f32 	%f91, [%rd3+180];
	max.f32 	%f92, %f90, %f91;
	ld.global.nc.f32 	%f93, [%rd3+184];
	max.f32 	%f94, %f92, %f93;
	ld.global.nc.f32 	%f95, [%rd3+188];
	max.f32 	%f96, %f94, %f95;
	ld.global.nc.f32 	%f97, [%rd3+192];
	max.f32 	%f98, %f96, %f97;
	ld.global.nc.f32 	%f99, [%rd3+196];
	max.f32 	%f100, %f98, %f99;
	ld.global.nc.f32 	%f101, [%rd3+200];
	max.f32 	%f102, %f100, %f101;
	ld.global.nc.f32 	%f103, [%rd3+204];
	max.f32 	%f104, %f102, %f103;
	ld.global.nc.f32 	%f105, [%rd3+208];
	max.f32 	%f106, %f104, %f105;
	ld.global.nc.f32 	%f107, [%rd3+212];
	max.f32 	%f108, %f106, %f107;
	ld.global.nc.f32 	%f109, [%rd3+216];
	max.f32 	%f110, %f108, %f109;
	ld.global.nc.f32 	%f111, [%rd3+220];
	max.f32 	%f112, %f110, %f111;
	ld.global.nc.f32 	%f113, [%rd3+224];
	max.f32 	%f114, %f112, %f113;
	ld.global.nc.f32 	%f115, [%rd3+228];
	max.f32 	%f116, %f114, %f115;
	ld.global.nc.f32 	%f117, [%rd3+232];
	max.f32 	%f118, %f116, %f117;
	ld.global.nc.f32 	%f119, [%rd3+236];
	max.f32 	%f120, %f118, %f119;
	ld.global.nc.f32 	%f121, [%rd3+240];
	max.f32 	%f122, %f120, %f121;
	ld.global.nc.f32 	%f123, [%rd3+244];
	max.f32 	%f124, %f122, %f123;
	ld.global.nc.f32 	%f125, [%rd3+248];
	max.f32 	%f126, %f124, %f125;
	ld.global.nc.f32 	%f127, [%rd3+252];
	max.f32 	%f128, %f126, %f127;
	ld.global.nc.f32 	%f129, [%rd3+256];
	max.f32 	%f130, %f128, %f129;
	ld.global.nc.f32 	%f131, [%rd3+260];
	max.f32 	%f132, %f130, %f131;
	ld.global.nc.f32 	%f133, [%rd3+264];
	max.f32 	%f134, %f132, %f133;
	ld.global.nc.f32 	%f135, [%rd3+268];
	max.f32 	%f136, %f134, %f135;
	ld.global.nc.f32 	%f137, [%rd3+272];
	max.f32 	%f138, %f136, %f137;
	ld.global.nc.f32 	%f139, [%rd3+276];
	max.f32 	%f140, %f138, %f139;
	ld.global.nc.f32 	%f141, [%rd3+280];
	max.f32 	%f142, %f140, %f141;
	ld.global.nc.f32 	%f143, [%rd3+284];
	max.f32 	%f144, %f142, %f143;
	ld.global.nc.f32 	%f145, [%rd3+288];
	max.f32 	%f146, %f144, %f145;
	ld.global.nc.f32 	%f147, [%rd3+292];
	max.f32 	%f148, %f146, %f147;
	ld.global.nc.f32 	%f149, [%rd3+296];
	max.f32 	%f150, %f148, %f149;
	ld.global.nc.f32 	%f151, [%rd3+300];
	max.f32 	%f152, %f150, %f151;
	ld.global.nc.f32 	%f153, [%rd3+304];
	max.f32 	%f154, %f152, %f153;
	ld.global.nc.f32 	%f155, [%rd3+308];
	max.f32 	%f156, %f154, %f155;
	ld.global.nc.f32 	%f157, [%rd3+312];
	max.f32 	%f158, %f156, %f157;
	ld.global.nc.f32 	%f159, [%rd3+316];
	max.f32 	%f160, %f158, %f159;
	ld.global.nc.f32 	%f161, [%rd3+320];
	max.f32 	%f162, %f160, %f161;
	ld.global.nc.f32 	%f163, [%rd3+324];
	max.f32 	%f164, %f162, %f163;
	ld.global.nc.f32 	%f165, [%rd3+328];
	max.f32 	%f166, %f164, %f165;
	ld.global.nc.f32 	%f167, [%rd3+332];
	max.f32 	%f168, %f166, %f167;
	ld.global.nc.f32 	%f169, [%rd3+336];
	max.f32 	%f170, %f168, %f169;
	ld.global.nc.f32 	%f171, [%rd3+340];
	max.f32 	%f172, %f170, %f171;
	ld.global.nc.f32 	%f173, [%rd3+344];
	max.f32 	%f174, %f172, %f173;
	ld.global.nc.f32 	%f175, [%rd3+348];
	max.f32 	%f176, %f174, %f175;
	ld.global.nc.f32 	%f177, [%rd3+352];
	max.f32 	%f178, %f176, %f177;
	ld.global.nc.f32 	%f179, [%rd3+356];
	max.f32 	%f180, %f178, %f179;
	ld.global.nc.f32 	%f181, [%rd3+360];
	max.f32 	%f182, %f180, %f181;
	ld.global.nc.f32 	%f183, [%rd3+364];
	max.f32 	%f184, %f182, %f183;
	ld.global.nc.f32 	%f185, [%rd3+368];
	max.f32 	%f186, %f184, %f185;
	ld.global.nc.f32 	%f187, [%rd3+372];
	max.f32 	%f188, %f186, %f187;
	ld.global.nc.f32 	%f189, [%rd3+376];
	max.f32 	%f190, %f188, %f189;
	ld.global.nc.f32 	%f191, [%rd3+380];
	max.f32 	%f192, %f190, %f191;
	ld.global.nc.f32 	%f193, [%rd3+384];
	max.f32 	%f194, %f192, %f193;
	ld.global.nc.f32 	%f195, [%rd3+388];
	max.f32 	%f196, %f194, %f195;
	ld.global.nc.f32 	%f197, [%rd3+392];
	max.f32 	%f198, %f196, %f197;
	ld.global.nc.f32 	%f199, [%rd3+396];
	max.f32 	%f200, %f198, %f199;
	ld.global.nc.f32 	%f201, [%rd3+400];
	max.f32 	%f202, %f200, %f201;
	ld.global.nc.f32 	%f203, [%rd3+404];
	max.f32 	%f204, %f202, %f203;
	ld.global.nc.f32 	%f205, [%rd3+408];
	max.f32 	%f206, %f204, %f205;
	ld.global.nc.f32 	%f207, [%rd3+412];
	max.f32 	%f208, %f206, %f207;
	ld.global.nc.f32 	%f209, [%rd3+416];
	max.f32 	%f210, %f208, %f209;
	ld.global.nc.f32 	%f211, [%rd3+420];
	max.f32 	%f212, %f210, %f211;
	ld.global.nc.f32 	%f213, [%rd3+424];
	max.f32 	%f214, %f212, %f213;
	ld.global.nc.f32 	%f215, [%rd3+428];
	max.f32 	%f216, %f214, %f215;
	ld.global.nc.f32 	%f217, [%rd3+432];
	max.f32 	%f218, %f216, %f217;
	ld.global.nc.f32 	%f219, [%rd3+436];
	max.f32 	%f220, %f218, %f219;
	ld.global.nc.f32 	%f221, [%rd3+440];
	max.f32 	%f222, %f220, %f221;
	ld.global.nc.f32 	%f223, [%rd3+444];
	max.f32 	%f224, %f222, %f223;
	ld.global.nc.f32 	%f225, [%rd3+448];
	max.f32 	%f226, %f224, %f225;
	ld.global.nc.f32 	%f227, [%rd3+452];
	max.f32 	%f228, %f226, %f227;
	ld.global.nc.f32 	%f229, [%rd3+456];
	max.f32 	%f230, %f228, %f229;
	ld.global.nc.f32 	%f231, [%rd3+460];
	max.f32 	%f232, %f230, %f231;
	ld.global.nc.f32 	%f233, [%rd3+464];
	max.f32 	%f234, %f232, %f233;
	ld.global.nc.f32 	%f235, [%rd3+468];
	max.f32 	%f236, %f234, %f235;
	ld.global.nc.f32 	%f237, [%rd3+472];
	max.f32 	%f238, %f236, %f237;
	ld.global.nc.f32 	%f239, [%rd3+476];
	max.f32 	%f240, %f238, %f239;
	ld.global.nc.f32 	%f241, [%rd3+480];
	max.f32 	%f242, %f240, %f241;
	ld.global.nc.f32 	%f243, [%rd3+484];
	max.f32 	%f244, %f242, %f243;
	ld.global.nc.f32 	%f245, [%rd3+488];
	max.f32 	%f246, %f244, %f245;
	ld.global.nc.f32 	%f247, [%rd3+492];
	max.f32 	%f248, %f246, %f247;
	ld.global.nc.f32 	%f249, [%rd3+496];
	max.f32 	%f250, %f248, %f249;
	ld.global.nc.f32 	%f251, [%rd3+500];
	max.f32 	%f252, %f250, %f251;
	ld.global.nc.f32 	%f253, [%rd3+504];
	max.f32 	%f254, %f252, %f253;
	ld.global.nc.f32 	%f255, [%rd3+508];
	max.f32 	%f256, %f254, %f255;
	ld.global.nc.f32 	%f257, [%rd3+512];
	max.f32 	%f258, %f256, %f257;
	ld.global.nc.f32 	%f259, [%rd3+516];
	max.f32 	%f260, %f258, %f259;
	ld.global.nc.f32 	%f261, [%rd3+520];
	max.f32 	%f262, %f260, %f261;
	ld.global.nc.f32 	%f263, [%rd3+524];
	max.f32 	%f264, %f262, %f263;
	ld.global.nc.f32 	%f265, [%rd3+528];
	max.f32 	%f266, %f264, %f265;
	ld.global.nc.f32 	%f267, [%rd3+532];
	max.f32 	%f268, %f266, %f267;
	ld.global.nc.f32 	%f269, [%rd3+536];
	max.f32 	%f270, %f268, %f269;
	ld.global.nc.f32 	%f271, [%rd3+540];
	max.f32 	%f272, %f270, %f271;
	ld.global.nc.f32 	%f273, [%rd3+544];
	max.f32 	%f274, %f272, %f273;
	ld.global.nc.f32 	%f275, [%rd3+548];
	max.f32 	%f276, %f274, %f275;
	ld.global.nc.f32 	%f277, [%rd3+552];
	max.f32 	%f278, %f276, %f277;
	ld.global.nc.f32 	%f279, [%rd3+556];
	max.f32 	%f280, %f278, %f279;
	ld.global.nc.f32 	%f281, [%rd3+560];
	max.f32 	%f282, %f280, %f281;
	ld.global.nc.f32 	%f283, [%rd3+564];
	max.f32 	%f284, %f282, %f283;
	ld.global.nc.f32 	%f285, [%rd3+568];
	max.f32 	%f286, %f284, %f285;
	ld.global.nc.f32 	%f287, [%rd3+572];
	max.f32 	%f288, %f286, %f287;
	ld.global.nc.f32 	%f289, [%rd3+576];
	max.f32 	%f290, %f288, %f289;
	ld.global.nc.f32 	%f291, [%rd3+580];
	max.f32 	%f292, %f290, %f291;
	ld.global.nc.f32 	%f293, [%rd3+584];
	max.f32 	%f294, %f292, %f293;
	ld.global.nc.f32 	%f295, [%rd3+588];
	max.f32 	%f296, %f294, %f295;
	ld.global.nc.f32 	%f297, [%rd3+592];
	max.f32 	%f298, %f296, %f297;
	ld.global.nc.f32 	%f299, [%rd3+596];
	max.f32 	%f300, %f298, %f299;
	ld.global.nc.f32 	%f301, [%rd3+600];
	max.f32 	%f302, %f300, %f301;
	ld.global.nc.f32 	%f303, [%rd3+604];
	max.f32 	%f304, %f302, %f303;
	ld.global.nc.f32 	%f305, [%rd3+608];
	max.f32 	%f306, %f304, %f305;
	ld.global.nc.f32 	%f307, [%rd3+612];
	max.f32 	%f308, %f306, %f307;
	ld.global.nc.f32 	%f309, [%rd3+616];
	max.f32 	%f310, %f308, %f309;
	ld.global.nc.f32 	%f311, [%rd3+620];
	max.f32 	%f312, %f310, %f311;
	ld.global.nc.f32 	%f313, [%rd3+624];
	max.f32 	%f314, %f312, %f313;
	ld.global.nc.f32 	%f315, [%rd3+628];
	max.f32 	%f316, %f314, %f315;
	ld.global.nc.f32 	%f317, [%rd3+632];
	max.f32 	%f318, %f316, %f317;
	ld.global.nc.f32 	%f319, [%rd3+636];
	max.f32 	%f320, %f318, %f319;
	ld.global.nc.f32 	%f321, [%rd3+640];
	max.f32 	%f322, %f320, %f321;
	ld.global.nc.f32 	%f323, [%rd3+644];
	max.f32 	%f324, %f322, %f323;
	ld.global.nc.f32 	%f325, [%rd3+648];
	max.f32 	%f326, %f324, %f325;
	ld.global.nc.f32 	%f327, [%rd3+652];
	max.f32 	%f328, %f326, %f327;
	ld.global.nc.f32 	%f329, [%rd3+656];
	max.f32 	%f330, %f328, %f329;
	ld.global.nc.f32 	%f331, [%rd3+660];
	max.f32 	%f332, %f330, %f331;
	ld.global.nc.f32 	%f333, [%rd3+664];
	max.f32 	%f334, %f332, %f333;
	ld.global.nc.f32 	%f335, [%rd3+668];
	max.f32 	%f336, %f334, %f335;
	ld.global.nc.f32 	%f337, [%rd3+672];
	max.f32 	%f338, %f336, %f337;
	ld.global.nc.f32 	%f339, [%rd3+676];
	max.f32 	%f340, %f338, %f339;
	ld.global.nc.f32 	%f341, [%rd3+680];
	max.f32 	%f342, %f340, %f341;
	ld.global.nc.f32 	%f343, [%rd3+684];
	max.f32 	%f344, %f342, %f343;
	ld.global.nc.f32 	%f345, [%rd3+688];
	max.f32 	%f346, %f344, %f345;
	ld.global.nc.f32 	%f347, [%rd3+692];
	max.f32 	%f348, %f346, %f347;
	ld.global.nc.f32 	%f349, [%rd3+696];
	max.f32 	%f350, %f348, %f349;
	ld.global.nc.f32 	%f351, [%rd3+700];
	max.f32 	%f352, %f350, %f351;
	ld.global.nc.f32 	%f353, [%rd3+704];
	max.f32 	%f354, %f352, %f353;
	ld.global.nc.f32 	%f355, [%rd3+708];
	max.f32 	%f356, %f354, %f355;
	ld.global.nc.f32 	%f357, [%rd3+712];
	max.f32 	%f358, %f356, %f357;
	ld.global.nc.f32 	%f359, [%rd3+716];
	max.f32 	%f360, %f358, %f359;
	ld.global.nc.f32 	%f361, [%rd3+720];
	max.f32 	%f362, %f360, %f361;
	ld.global.nc.f32 	%f363, [%rd3+724];
	max.f32 	%f364, %f362, %f363;
	ld.global.nc.f32 	%f365, [%rd3+728];
	max.f32 	%f366, %f364, %f365;
	ld.global.nc.f32 	%f367, [%rd3+732];
	max.f32 	%f368, %f366, %f367;
	ld.global.nc.f32 	%f369, [%rd3+736];
	max.f32 	%f370, %f368, %f369;
	ld.global.nc.f32 	%f371, [%rd3+740];
	max.f32 	%f372, %f370, %f371;
	ld.global.nc.f32 	%f373, [%rd3+744];
	max.f32 	%f374, %f372, %f373;
	ld.global.nc.f32 	%f375, [%rd3+748];
	max.f32 	%f376, %f374, %f375;
	ld.global.nc.f32 	%f377, [%rd3+752];
	max.f32 	%f378, %f376, %f377;
	ld.global.nc.f32 	%f379, [%rd3+756];
	max.f32 	%f380, %f378, %f379;
	ld.global.nc.f32 	%f381, [%rd3+760];
	max.f32 	%f382, %f380, %f381;
	ld.global.nc.f32 	%f383, [%rd3+764];
	max.f32 	%f384, %f382, %f383;
	ld.global.nc.f32 	%f385, [%rd3+768];
	max.f32 	%f386, %f384, %f385;
	ld.global.nc.f32 	%f387, [%rd3+772];
	max.f32 	%f388, %f386, %f387;
	ld.global.nc.f32 	%f389, [%rd3+776];
	max.f32 	%f390, %f388, %f389;
	ld.global.nc.f32 	%f391, [%rd3+780];
	max.f32 	%f392, %f390, %f391;
	ld.global.nc.f32 	%f393, [%rd3+784];
	max.f32 	%f394, %f392, %f393;
	ld.global.nc.f32 	%f395, [%rd3+788];
	max.f32 	%f396, %f394, %f395;
	ld.global.nc.f32 	%f397, [%rd3+792];
	max.f32 	%f398, %f396, %f397;
	ld.global.nc.f32 	%f399, [%rd3+796];
	max.f32 	%f400, %f398, %f399;
	ld.global.nc.f32 	%f401, [%rd3+800];
	max.f32 	%f402, %f400, %f401;
	ld.global.nc.f32 	%f403, [%rd3+804];
	max.f32 	%f404, %f402, %f403;
	ld.global.nc.f32 	%f405, [%rd3+808];
	max.f32 	%f406, %f404, %f405;
	ld.global.nc.f32 	%f407, [%rd3+812];
	max.f32 	%f408, %f406, %f407;
	ld.global.nc.f32 	%f409, [%rd3+816];
	max.f32 	%f410, %f408, %f409;
	ld.global.nc.f32 	%f411, [%rd3+820];
	max.f32 	%f412, %f410, %f411;
	ld.global.nc.f32 	%f413, [%rd3+824];
	max.f32 	%f414, %f412, %f413;
	ld.global.nc.f32 	%f415, [%rd3+828];
	max.f32 	%f416, %f414, %f415;
	ld.global.nc.f32 	%f417, [%rd3+832];
	max.f32 	%f418, %f416, %f417;
	ld.global.nc.f32 	%f419, [%rd3+836];
	max.f32 	%f420, %f418, %f419;
	ld.global.nc.f32 	%f421, [%rd3+840];
	max.f32 	%f422, %f420, %f421;
	ld.global.nc.f32 	%f423, [%rd3+844];
	max.f32 	%f424, %f422, %f423;
	ld.global.nc.f32 	%f425, [%rd3+848];
	max.f32 	%f426, %f424, %f425;
	ld.global.nc.f32 	%f427, [%rd3+852];
	max.f32 	%f428, %f426, %f427;
	ld.global.nc.f32 	%f429, [%rd3+856];
	max.f32 	%f430, %f428, %f429;
	ld.global.nc.f32 	%f431, [%rd3+860];
	max.f32 	%f432, %f430, %f431;
	ld.global.nc.f32 	%f433, [%rd3+864];
	max.f32 	%f434, %f432, %f433;
	ld.global.nc.f32 	%f435, [%rd3+868];
	max.f32 	%f436, %f434, %f435;
	ld.global.nc.f32 	%f437, [%rd3+872];
	max.f32 	%f438, %f436, %f437;
	ld.global.nc.f32 	%f439, [%rd3+876];
	max.f32 	%f440, %f438, %f439;
	ld.global.nc.f32 	%f441, [%rd3+880];
	max.f32 	%f442, %f440, %f441;
	ld.global.nc.f32 	%f443, [%rd3+884];
	max.f32 	%f444, %f442, %f443;
	ld.global.nc.f32 	%f445, [%rd3+888];
	max.f32 	%f446, %f444, %f445;
	ld.global.nc.f32 	%f447, [%rd3+892];
	max.f32 	%f448, %f446, %f447;
	ld.global.nc.f32 	%f449, [%rd3+896];
	max.f32 	%f450, %f448, %f449;
	ld.global.nc.f32 	%f451, [%rd3+900];
	max.f32 	%f452, %f450, %f451;
	ld.global.nc.f32 	%f453, [%rd3+904];
	max.f32 	%f454, %f452, %f453;
	ld.global.nc.f32 	%f455, [%rd3+908];
	max.f32 	%f456, %f454, %f455;
	ld.global.nc.f32 	%f457, [%rd3+912];
	max.f32 	%f458, %f456, %f457;
	ld.global.nc.f32 	%f459, [%rd3+916];
	max.f32 	%f460, %f458, %f459;
	ld.global.nc.f32 	%f461, [%rd3+920];
	max.f32 	%f462, %f460, %f461;
	ld.global.nc.f32 	%f463, [%rd3+924];
	max.f32 	%f464, %f462, %f463;
	ld.global.nc.f32 	%f465, [%rd3+928];
	max.f32 	%f466, %f464, %f465;
	ld.global.nc.f32 	%f467, [%rd3+932];
	max.f32 	%f468, %f466, %f467;
	ld.global.nc.f32 	%f469, [%rd3+936];
	max.f32 	%f470, %f468, %f469;
	ld.global.nc.f32 	%f471, [%rd3+940];
	max.f32 	%f472, %f470, %f471;
	ld.global.nc.f32 	%f473, [%rd3+944];
	max.f32 	%f474, %f472, %f473;
	ld.global.nc.f32 	%f475, [%rd3+948];
	max.f32 	%f476, %f474, %f475;
	ld.global.nc.f32 	%f477, [%rd3+952];
	max.f32 	%f478, %f476, %f477;
	ld.global.nc.f32 	%f479, [%rd3+956];
	max.f32 	%f480, %f478, %f479;
	ld.global.nc.f32 	%f481, [%rd3+960];
	max.f32 	%f482, %f480, %f481;
	ld.global.nc.f32 	%f483, [%rd3+964];
	max.f32 	%f484, %f482, %f483;
	ld.global.nc.f32 	%f485, [%rd3+968];
	max.f32 	%f486, %f484, %f485;
	ld.global.nc.f32 	%f487, [%rd3+972];
	max.f32 	%f488, %f486, %f487;
	ld.global.nc.f32 	%f489, [%rd3+976];
	max.f32 	%f490, %f488, %f489;
	ld.global.nc.f32 	%f491, [%rd3+980];
	max.f32 	%f492, %f490, %f491;
	ld.global.nc.f32 	%f493, [%rd3+984];
	max.f32 	%f494, %f492, %f493;
	ld.global.nc.f32 	%f495, [%rd3+988];
	max.f32 	%f496, %f494, %f495;
	ld.global.nc.f32 	%f497, [%rd3+992];
	max.f32 	%f498, %f496, %f497;
	ld.global.nc.f32 	%f499, [%rd3+996];
	max.f32 	%f500, %f498, %f499;
	ld.global.nc.f32 	%f501, [%rd3+1000];
	max.f32 	%f502, %f500, %f501;
	ld.global.nc.f32 	%f503, [%rd3+1004];
	max.f32 	%f504, %f502, %f503;
	ld.global.nc.f32 	%f505, [%rd3+1008];
	max.f32 	%f506, %f504, %f505;
	ld.global.nc.f32 	%f507, [%rd3+1012];
	max.f32 	%f508, %f506, %f507;
	ld.global.nc.f32 	%f509, [%rd3+1016];
	max.f32 	%f510, %f508, %f509;
	ld.global.nc.f32 	%f511, [%rd3+1020];
	max.f32 	%f512, %f510, %f511;
	ld.global.nc.f32 	%f513, [%rd3+1024];
	max.f32 	%f514, %f512, %f513;
	ld.global.nc.f32 	%f515, [%rd3+1028];
	max.f32 	%f516, %f514, %f515;
	ld.global.nc.f32 	%f517, [%rd3+1032];
	max.f32 	%f518, %f516, %f517;
	ld.global.nc.f32 	%f519, [%rd3+1036];
	max.f32 	%f520, %f518, %f519;
	ld.global.nc.f32 	%f521, [%rd3+1040];
	max.f32 	%f522, %f520, %f521;
	ld.global.nc.f32 	%f523, [%rd3+1044];
	max.f32 	%f524, %f522, %f523;
	ld.global.nc.f32 	%f525, [%rd3+1048];
	max.f32 	%f526, %f524, %f525;
	ld.global.nc.f32 	%f527, [%rd3+1052];
	max.f32 	%f528, %f526, %f527;
	ld.global.nc.f32 	%f529, [%rd3+1056];
	max.f32 	%f530, %f528, %f529;
	ld.global.nc.f32 	%f531, [%rd3+1060];
	max.f32 	%f532, %f530, %f531;
	ld.global.nc.f32 	%f533, [%rd3+1064];
	max.f32 	%f534, %f532, %f533;
	ld.global.nc.f32 	%f535, [%rd3+1068];
	max.f32 	%f536, %f534, %f535;
	ld.global.nc.f32 	%f537, [%rd3+1072];
	max.f32 	%f538, %f536, %f537;
	ld.global.nc.f32 	%f539, [%rd3+1076];
	max.f32 	%f540, %f538, %f539;
	ld.global.nc.f32 	%f541, [%rd3+1080];
	max.f32 	%f542, %f540, %f541;
	ld.global.nc.f32 	%f543, [%rd3+1084];
	max.f32 	%f544, %f542, %f543;
	ld.global.nc.f32 	%f545, [%rd3+1088];
	max.f32 	%f546, %f544, %f545;
	ld.global.nc.f32 	%f547, [%rd3+1092];
	max.f32 	%f548, %f546, %f547;
	ld.global.nc.f32 	%f549, [%rd3+1096];
	max.f32 	%f550, %f548, %f549;
	ld.global.nc.f32 	%f551, [%rd3+1100];
	max.f32 	%f552, %f550, %f551;
	ld.global.nc.f32 	%f553, [%rd3+1104];
	max.f32 	%f554, %f552, %f553;
	ld.global.nc.f32 	%f555, [%rd3+1108];
	max.f32 	%f556, %f554, %f555;
	ld.global.nc.f32 	%f557, [%rd3+1112];
	max.f32 	%f558, %f556, %f557;
	ld.global.nc.f32 	%f559, [%rd3+1116];
	max.f32 	%f560, %f558, %f559;
	ld.global.nc.f32 	%f561, [%rd3+1120];
	max.f32 	%f562, %f560, %f561;
	ld.global.nc.f32 	%f563, [%rd3+1124];
	max.f32 	%f564, %f562, %f563;
	ld.global.nc.f32 	%f565, [%rd3+1128];
	max.f32 	%f566, %f564, %f565;
	ld.global.nc.f32 	%f567, [%rd3+1132];
	max.f32 	%f568, %f566, %f567;
	ld.global.nc.f32 	%f569, [%rd3+1136];
	max.f32 	%f570, %f568, %f569;
	ld.global.nc.f32 	%f571, [%rd3+1140];
	max.f32 	%f572, %f570, %f571;
	ld.global.nc.f32 	%f573, [%rd3+1144];
	max.f32 	%f574, %f572, %f573;
	ld.global.nc.f32 	%f575, [%rd3+1148];
	max.f32 	%f576, %f574, %f575;
	st.global.f32 	[%rd4], %f576;
	ret;

}


// ===== COMPILED SASS (sm_100) =====

	.target	sm_100

	.elftype	@"ET_EXEC"


//--------------------- .note.nv.tkinfo           --------------------------
	.section	.note.nv.tkinfo,"",@"SHT_NOTE"
	.sectionflags	@"SHF_NOTE_NV_TKINFO"
	.tkinfo
        /*0018*/ 	.word	0x00000002
        /*0030*/ 	.string	""
        /*0030*/ 	.string	"ptxas"
        /*0030*/ 	.string	"Cuda compilation tools, release 13.0, V13.0.88"
        /*0030*/ 	.string	"Build cuda_13.0.r13.0/compiler.36424714_0"
        /*0030*/ 	.string	"-arch sm_100 -m 64 "



//--------------------- .note.nv.cuinfo           --------------------------
	.section	.note.nv.cuinfo,"",@"SHT_NOTE"
	.sectionflags	@"SHF_NOTE_NV_CUINFO"
        /*0018*/ 	.short	0x0002
        /*001a*/ 	.short	0x0064
        /*001c*/ 	.short	0x0082
	.zero		2


//--------------------- .nv.info                  --------------------------
	.section	.nv.info,"",@"SHT_CUDA_INFO"
	.align	4


	//----- nvinfo : EIATTR_REGCOUNT
	.align		4
        /*0000*/ 	.byte	0x04, 0x2f
        /*0002*/ 	.short	(.L_1 - .L_0)
	.align		4
.L_0:
        /*0004*/ 	.word	index@(default_function_kernel)
        /*0008*/ 	.word	0x0000001e


	//----- nvinfo : EIATTR_FRAME_SIZE
	.align		4
.L_1:
        /*000c*/ 	.byte	0x04, 0x11
        /*000e*/ 	.short	(.L_3 - .L_2)
	.align		4
.L_2:
        /*0010*/ 	.word	index@(default_function_kernel)
        /*0014*/ 	.word	0x00000000


	//----- nvinfo : EIATTR_MIN_STACK_SIZE
	.align		4
.L_3:
        /*0018*/ 	.byte	0x04, 0x12
        /*001a*/ 	.short	(.L_5 - .L_4)
	.align		4
.L_4:
        /*001c*/ 	.word	index@(default_function_kernel)
        /*0020*/ 	.word	0x00000000
.L_5:


//--------------------- .nv.compat                --------------------------
	.section	.nv.compat,"",@"SHT_CUDA_COMPAT_INFO"
	.align	4
        /*0000*/ 	.byte	0x02, 0x09, 0x00, 0x00, 0x02, 0x02, 0x01, 0x00, 0x02, 0x05, 0x05, 0x00, 0x03, 0x07, 0x01, 0x01
        /*0010*/ 	.byte	0x02, 0x03, 0x00, 0x00, 0x02, 0x06, 0x01, 0x00, 0x04, 0x0b, 0x08, 0x00, 0x09, 0x00, 0x00, 0x00
        /*0020*/ 	.byte	0x00, 0x00, 0x00, 0x00


//--------------------- .nv.info.default_function_kernel --------------------------
	.section	.nv.info.default_function_kernel,"",@"SHT_CUDA_INFO"
	.sectionflags	@""
	.align	4


	//----- nvinfo : EIATTR_CUDA_API_VERSION
	.align		4
        /*0000*/ 	.byte	0x04, 0x37
        /*0002*/ 	.short	(.L_7 - .L_6)
.L_6:
        /*0004*/ 	.word	0x00000082


	//----- nvinfo : EIATTR_KPARAM_INFO
	.align		4
.L_7:
        /*0008*/ 	.byte	0x04, 0x17
        /*000a*/ 	.short	(.L_9 - .L_8)
.L_8:
        /*000c*/ 	.word	0x00000000
        /*0010*/ 	.short	0x0001
        /*0012*/ 	.short	0x0008
        /*0014*/ 	.byte	0x00, 0xf5, 0x21, 0x00


	//----- nvinfo : EIATTR_KPARAM_INFO
	.align		4
.L_9:
        /*0018*/ 	.byte	0x04, 0x17
        /*001a*/ 	.short	(.L_11 - .L_10)
.L_10:
        /*001c*/ 	.word	0x00000000
        /*0020*/ 	.short	0x0000
        /*0022*/ 	.short	0x0000
        /*0024*/ 	.byte	0x00, 0xf5, 0x21, 0x00


	//----- nvinfo : EIATTR_SPARSE_MMA_MASK
	.align		4
.L_11:
        /*0028*/ 	.byte	0x03, 0x50
        /*002a*/ 	.short	0x0000


	//----- nvinfo : EIATTR_MAXREG_COUNT
	.align		4
        /*002c*/ 	.byte	0x03, 0x1b
        /*002e*/ 	.short	0x00ff


	//----- nvinfo : EIATTR_MERCURY_ISA_VERSION
	.align		4
        /*0030*/ 	.byte	0x03, 0x5f
        /*0032*/ 	.short	0x0101


	//----- nvinfo : EIATTR_VRC_CTA_INIT_COUNT
	.align		4
        /*0034*/ 	.byte	0x02, 0x4a
	.zero		1
	.zero		1


	//----- nvinfo : EIATTR_EXIT_INSTR_OFFSETS
	.align		4
        /*0038*/ 	.byte	0x04, 0x1c
        /*003a*/ 	.short	(.L_13 - .L_12)


	//   ....[0]....
.L_12:
        /*003c*/ 	.word	0x00001b50


	//----- nvinfo : EIATTR_CBANK_PARAM_SIZE
	.align		4
.L_13:
        /*0040*/ 	.byte	0x03, 0x19
        /*0042*/ 	.short	0x0010


	//----- nvinfo : EIATTR_PARAM_CBANK
	.align		4
        /*0044*/ 	.byte	0x04, 0x0a
        /*0046*/ 	.short	(.L_15 - .L_14)
	.align		4
.L_14:
        /*0048*/ 	.word	index@(.nv.constant0.default_function_kernel)
        /*004c*/ 	.short	0x0380
        /*004e*/ 	.short	0x0010


	//----- nvinfo : EIATTR_SW_WAR
	.align		4
.L_15:
        /*0050*/ 	.byte	0x04, 0x36
        /*0052*/ 	.short	(.L_17 - .L_16)
.L_16:
        /*0054*/ 	.word	0x00000008
.L_17:


//--------------------- .nv.callgraph             --------------------------
	.section	.nv.callgraph,"",@"SHT_CUDA_CALLGRAPH"
	.align	4
	.sectionentsize	8
	.align		4
        /*0000*/ 	.word	0x00000000
	.align		4
        /*0004*/ 	.word	0xffffffff
	.align		4
        /*0008*/ 	.word	0x00000000
	.align		4
        /*000c*/ 	.word	0xfffffffe
	.align		4
        /*0010*/ 	.word	0x00000000
	.align		4
        /*0014*/ 	.word	0xfffffffd
	.align		4
        /*0018*/ 	.word	0x00000000
	.align		4
        /*001c*/ 	.word	0xfffffffc


//--------------------- .text.default_function_kernel --------------------------
	.section	.text.default_function_kernel,"ax",@progbits
	.align	128
        .global         default_function_kernel
        .type           default_function_kernel,@function
        .size           default_function_kernel,(.L_x_1 - default_function_kernel)
        .other          default_function_kernel,@"STO_CUDA_ENTRY STV_DEFAULT"
default_function_kernel:
.text.default_function_kernel:
[----:B------:R-:W-:Y:S08]  /*0000*/  LDC R1, c[0x0][0x37c] ;  /* 0x0000df00ff017b82 */ /* 0x000ff00000000800 */
[----:B------:R-:W0:Y:S01]  /*0010*/  LDC.64 R2, c[0x0][0x380] ;  /* 0x0000e000ff027b82 */ /* 0x000e220000000a00 */
[----:B------:R-:W0:Y:S02]  /*0020*/  LDCU.64 UR4, c[0x0][0x358] ;  /* 0x00006b00ff0477ac */ /* 0x000e240008000a00 */
[----:B0-----:R-:W2:Y:S04]  /*0030*/  LDG.E.CONSTANT R20, desc[UR4][R2.64] ;  /* 0x0000000402147981 */ /* 0x001ea8000c1e9900 */
[----:B------:R-:W2:Y:S04]  /*0040*/  LDG.E.CONSTANT R23, desc[UR4][R2.64+0x4] ;  /* 0x0000040402177981 */ /* 0x000ea8000c1e9900 */
[----:B------:R-:W3:Y:S04]  /*0050*/  LDG.E.CONSTANT R25, desc[UR4][R2.64+0x8] ;  /* 0x0000080402197981 */ /* 0x000ee8000c1e9900 */
[----:B------:R-:W3:Y:S04]  /*0060*/  LDG.E.CONSTANT R24, desc[UR4][R2.64+0xc] ;  /* 0x00000c0402187981 */ /* 0x000ee8000c1e9900 */
[----:B------:R-:W4:Y:S04]  /*0070*/  LDG.E.CONSTANT R5, desc[UR4][R2.64+0x10] ;  /* 0x0000100402057981 */ /* 0x000f28000c1e9900 */
[----:B------:R-:W4:Y:S04]  /*0080*/  LDG.E.CONSTANT R0, desc[UR4][R2.64+0x14] ;  /* 0x0000140402007981 */ /* 0x000f28000c1e9900 */
[----:B------:R-:W5:Y:S04]  /*0090*/  LDG.E.CONSTANT R4, desc[UR4][R2.64+0x18] ;  /* 0x0000180402047981 */ /* 0x000f68000c1e9900 */
        /* <DEDUP_REMOVED lines=15> */
[----:B------:R-:W5:Y:S01]  /*0190*/  LDG.E.CONSTANT R27, desc[UR4][R2.64+0x478] ;  /* 0x00047804021b7981 */ /* 0x000f62000c1e9900 */
[----:B--2---:R-:W-:-:S03]  /*01a0*/  FMNMX3 R22, R20, -3.40282306073709652508e+38, R23, !PT ;  /* 0xff7ffffd14167876 */ /* 0x004fc60007800017 */
[----:B------:R-:W2:Y:S04]  /*01b0*/  LDG.E.CONSTANT R20, desc[UR4][R2.64+0x58] ;  /* 0x0000580402147981 */ /* 0x000ea8000c1e9900 */
[----:B------:R-:W2:Y:S01]  /*01c0*/  LDG.E.CONSTANT R23, desc[UR4][R2.64+0x5c] ;  /* 0x00005c0402177981 */ /* 0x000ea2000c1e9900 */
[----:B---3--:R-:W-:-:S03]  /*01d0*/  FMNMX3 R24, R22, R25, R24, !PT ;  /* 0x0000001916187276 */ /* 0x008fc60007800018 */
[----:B------:R-:W3:Y:S04]  /*01e0*/  LDG.E.CONSTANT R22, desc[UR4][R2.64+0x60] ;  /* 0x0000600402167981 */ /* 0x000ee8000c1e9900 */
[----:B------:R-:W3:Y:S01]  /*01f0*/  LDG.E.CONSTANT R25, desc[UR4][R2.64+0x64] ;  /* 0x0000640402197981 */ /* 0x000ee2000c1e9900 */
[----:B----4-:R-:W-:-:S03]  /*0200*/  FMNMX3 R24, R24, R5, R0, !PT ;  /* 0x0000000518187276 */ /* 0x010fc60007800000 */
[----:B------:R-:W4:Y:S04]  /*0210*/  LDG.E.CONSTANT R0, desc[UR4][R2.64+0x68] ;  /* 0x0000680402007981 */ /* 0x000f28000c1e9900 */
[----:B------:R-:W4:Y:S01]  /*0220*/  LDG.E.CONSTANT R5, desc[UR4][R2.64+0x6c] ;  /* 0x00006c0402057981 */ /* 0x000f22000c1e9900 */
[----:B-----5:R-:W-:-:S03]  /*0230*/  FMNMX3 R24, R24, R4, R7, !PT ;  /* 0x0000000418187276 */ /* 0x020fc60007800007 */
[----:B------:R-:W5:Y:S04]  /*0240*/  LDG.E.CONSTANT R4, desc[UR4][R2.64+0x70] ;  /* 0x0000700402047981 */ /* 0x000f68000c1e9900 */
[----:B------:R-:W5:Y:S01]  /*0250*/  LDG.E.CONSTANT R7, desc[UR4][R2.64+0x74] ;  /* 0x0000740402077981 */ /* 0x000f62000c1e9900 */
[----:B------:R-:W-:-:S03]  /*0260*/  FMNMX3 R24, R24, R6, R9, !PT ;  /* 0x0000000618187276 */ /* 0x000fc60007800009 */
        /* <DEDUP_REMOVED lines=20> */
[----:B--2---:R-:W-:-:S03]  /*03b0*/  FMNMX3 R24, R24, R20, R23, !PT ;  /* 0x0000001418187276 */ /* 0x004fc60007800017 */
        /* <DEDUP_REMOVED lines=361> */
[----:B------:R-:W5:Y:S04]  /*1a50*/  LDG.E.CONSTANT R21, desc[UR4][R2.64+0x474] ;  /* 0x0004740402157981 */ /* 0x000f68000c1e9900 */
[----:B------:R-:W5:Y:S01]  /*1a60*/  LDG.E.CONSTANT R18, desc[UR4][R2.64+0x47c] ;  /* 0x00047c0402127981 */ /* 0x000f62000c1e9900 */
[----:B--2---:R-:W-:-:S04]  /*1a70*/  FMNMX3 R20, R26, R23, R20, !PT ;  /* 0x000000171a147276 */ /* 0x004fc80007800014 */
[----:B---3--:R-:W-:-:S04]  /*1a80*/  FMNMX3 R20, R20, R22, R25, !PT ;  /* 0x0000001614147276 */ /* 0x008fc80007800019 */
[----:B----4-:R-:W-:-:S04]  /*1a90*/  FMNMX3 R0, R20, R5, R0, !PT ;  /* 0x0000000514007276 */ /* 0x010fc80007800000 */
[----:B-----5:R-:W-:-:S04]  /*1aa0*/  FMNMX3 R0, R0, R7, R4, !PT ;  /* 0x0000000700007276 */ /* 0x020fc80007800004 */
[----:B------:R-:W-:Y:S01]  /*1ab0*/  FMNMX3 R0, R0, R9, R6, !PT ;  /* 0x0000000900007276 */ /* 0x000fe20007800006 */
[----:B------:R-:W0:Y:S03]  /*1ac0*/  LDC.64 R4, c[0x0][0x388] ;  /* 0x0000e200ff047b82 */ /* 0x000e260000000a00 */
[----:B------:R-:W-:-:S04]  /*1ad0*/  FMNMX3 R0, R0, R11, R8, !PT ;  /* 0x0000000b00007276 */ /* 0x000fc80007800008 */
[----:B------:R-:W-:-:S04]  /*1ae0*/  FMNMX3 R0, R0, R13, R10, !PT ;  /* 0x0000000d00007276 */ /* 0x000fc8000780000a */
[----:B------:R-:W-:-:S04]  /*1af0*/  FMNMX3 R0, R0, R15, R12, !PT ;  /* 0x0000000f00007276 */ /* 0x000fc8000780000c */
[----:B------:R-:W-:-:S04]  /*1b00*/  FMNMX3 R0, R0, R17, R14, !PT ;  /* 0x0000001100007276 */ /* 0x000fc8000780000e */
[----:B------:R-:W-:-:S04]  /*1b10*/  FMNMX3 R0, R0, R19, R16, !PT ;  /* 0x0000001300007276 */ /* 0x000fc80007800010 */
[----:B------:R-:W-:-:S04]  /*1b20*/  FMNMX3 R0, R0, R24, R21, !PT ;  /* 0x0000001800007276 */ /* 0x000fc80007800015 */
[----:B------:R-:W-:-:S05]  /*1b30*/  FMNMX3 R27, R0, R27, R18, !PT ;  /* 0x0000001b001b7276 */ /* 0x000fca0007800012 */
[----:B0-----:R-:W-:Y:S01]  /*1b40*/  STG.E desc[UR4][R4.64], R27 ;  /* 0x0000001b04007986 */ /* 0x001fe2000c101904 */
[----:B------:R-:W-:Y:S05]  /*1b50*/  EXIT ;  /* 0x000000000000794d */ /* 0x000fea0003800000 */
.L_x_0:
[----:B------:R-:W-:-:S00]  /*1b60*/  BRA `(.L_x_0) ;  /* 0xfffffffc00fc7947 */ /* 0x000fc0000383ffff */
[----:B------:R-:W-:-:S00]  /*1b70*/  NOP ;  /* 0x0000000000007918 */ /* 0x000fc00000000000 */
        /* <DEDUP_REMOVED lines=8> */
.L_x_1:


//--------------------- .nv.shared.reserved.0     --------------------------
	.section	.nv.shared.reserved.0,"aw",@nobits
	.weak		__nv_reservedSMEM_offset_0_alias
	.size		__nv_reservedSMEM_offset_0_alias, 0, 64
	.other		__nv_reservedSMEM_offset_0_alias,@"STO_CUDA_RESERVED_SHARED STV_DEFAULT"
__nv_reservedSMEM_offset_0_alias:
	.zero		0
	.zero		64


//--------------------- .nv.constant0.default_function_kernel --------------------------
	.section	.nv.constant0.default_function_kernel,"a",@progbits
	.sectionflags	@""
	.align	4
.nv.constant0.default_function_kernel:
	.zero		912


//--------------------- SYMBOLS --------------------------

	.type		.nv.reservedSmem.offset0,@object
	.size		.nv.reservedSmem.offset0,0x4
